	.headerflags	@"EF_CUDA_TEXMODE_UNIFIED EF_CUDA_64BIT_ADDRESS EF_CUDA_ACCELERATORS EF_CUDA_SM90 EF_CUDA_VIRTUAL_SM(EF_CUDA_SM90)"
	.elftype	@"ET_EXEC"


//--------------------- .nv.info                  --------------------------
	.section	.nv.info,"",@"SHT_CUDA_INFO"
	.align	4


	//----- nvinfo : EIATTR_REGCOUNT
	.align		4
        /*0000*/ 	.byte	0x04, 0x2f
        /*0002*/ 	.short	(.L_1 - .L_0)
	.align		4
.L_0:
        /*0004*/ 	.word	index@(triton_poi_fused_cat_33)
        /*0008*/ 	.word	0x00000018


	//----- nvinfo : EIATTR_MIN_STACK_SIZE
	.align		4
.L_1:
        /*000c*/ 	.byte	0x04, 0x12
        /*000e*/ 	.short	(.L_3 - .L_2)
	.align		4
.L_2:
        /*0010*/ 	.word	index@(triton_poi_fused_cat_33)
        /*0014*/ 	.word	0x00000000


	//----- nvinfo : EIATTR_FRAME_SIZE
	.align		4
.L_3:
        /*0018*/ 	.byte	0x04, 0x11
        /*001a*/ 	.short	(.L_5 - .L_4)
	.align		4
.L_4:
        /*001c*/ 	.word	index@(triton_poi_fused_cat_33)
        /*0020*/ 	.word	0x00000000


	//----- nvinfo : EIATTR_MIN_STACK_SIZE
	.align		4
.L_5:
        /*0024*/ 	.byte	0x04, 0x12
        /*0026*/ 	.short	(.L_7 - .L_6)
	.align		4
.L_6:
        /*0028*/ 	.word	index@(triton_poi_fused_cat_33)
        /*002c*/ 	.word	0x00000000
.L_7:


//--------------------- .nv.info.triton_poi_fused_cat_33 --------------------------
	.section	.nv.info.triton_poi_fused_cat_33,"",@"SHT_CUDA_INFO"
	.sectionflags	@""
	.align	4


	//----- nvinfo : EIATTR_CUDA_API_VERSION
	.align		4
        /*0000*/ 	.byte	0x04, 0x37
        /*0002*/ 	.short	(.L_9 - .L_8)
.L_8:
        /*0004*/ 	.word	0x0000007c


	//----- nvinfo : EIATTR_KPARAM_INFO
	.align		4
.L_9:
        /*0008*/ 	.byte	0x04, 0x17
        /*000a*/ 	.short	(.L_11 - .L_10)
.L_10:
        /*000c*/ 	.word	0x00000000
        /*0010*/ 	.short	0x0004
        /*0012*/ 	.short	0x0020
        /*0014*/ 	.byte	0x00, 0xf0, 0x11, 0x00


	//----- nvinfo : EIATTR_KPARAM_INFO
	.align		4
.L_11:
        /*0018*/ 	.byte	0x04, 0x17
        /*001a*/ 	.short	(.L_13 - .L_12)
.L_12:
        /*001c*/ 	.word	0x00000000
        /*0020*/ 	.short	0x0003
        /*0022*/ 	.short	0x0018
        /*0024*/ 	.byte	0x00, 0xf4, 0x21, 0x00


	//----- nvinfo : EIATTR_KPARAM_INFO
	.align		4
.L_13:
        /*0028*/ 	.byte	0x04, 0x17
        /*002a*/ 	.short	(.L_15 - .L_14)
.L_14:
        /*002c*/ 	.word	0x00000000
        /*0030*/ 	.short	0x0002
        /*0032*/ 	.short	0x0010
        /*0034*/ 	.byte	0x00, 0xf4, 0x21, 0x00


	//----- nvinfo : EIATTR_KPARAM_INFO
	.align		4
.L_15:
        /*0038*/ 	.byte	0x04, 0x17
        /*003a*/ 	.short	(.L_17 - .L_16)
.L_16:
        /*003c*/ 	.word	0x00000000
        /*0040*/ 	.short	0x0001
        /*0042*/ 	.short	0x0008
        /*0044*/ 	.byte	0x00, 0xf4, 0x21, 0x00


	//----- nvinfo : EIATTR_KPARAM_INFO
	.align		4
.L_17:
        /*0048*/ 	.byte	0x04, 0x17
        /*004a*/ 	.short	(.L_19 - .L_18)
.L_18:
        /*004c*/ 	.word	0x00000000
        /*0050*/ 	.short	0x0000
        /*0052*/ 	.short	0x0000
        /*0054*/ 	.byte	0x00, 0xf4, 0x21, 0x00


	//----- nvinfo : EIATTR_SPARSE_MMA_MASK
	.align		4
.L_19:
        /*0058*/ 	.byte	0x03, 0x50
        /*005a*/ 	.short	0x0000


	//----- nvinfo : EIATTR_MAXREG_COUNT
	.align		4
        /*005c*/ 	.byte	0x03, 0x1b
        /*005e*/ 	.short	0x00ff


	//----- nvinfo : EIATTR_EXIT_INSTR_OFFSETS
	.align		4
        /*0060*/ 	.byte	0x04, 0x1c
        /*0062*/ 	.short	(.L_21 - .L_20)


	//   ....[0]....
.L_20:
        /*0064*/ 	.word	0x00000760


	//----- nvinfo : EIATTR_REQNTID
	.align		4
.L_21:
        /*0068*/ 	.byte	0x04, 0x10
        /*006a*/ 	.short	(.L_23 - .L_22)
.L_22:
        /*006c*/ 	.word	0x00000080
        /*0070*/ 	.word	0x00000001
        /*0074*/ 	.word	0x00000001


	//----- nvinfo : EIATTR_CBANK_PARAM_SIZE
	.align		4
.L_23:
        /*0078*/ 	.byte	0x03, 0x19
        /*007a*/ 	.short	0x0024


	//----- nvinfo : EIATTR_PARAM_CBANK
	.align		4
        /*007c*/ 	.byte	0x04, 0x0a
        /*007e*/ 	.short	(.L_25 - .L_24)
	.align		4
.L_24:
        /*0080*/ 	.word	index@(.nv.constant0.triton_poi_fused_cat_33)
        /*0084*/ 	.short	0x0210
        /*0086*/ 	.short	0x0024


	//----- nvinfo : EIATTR_SW_WAR
	.align		4
.L_25:
        /*0088*/ 	.byte	0x04, 0x36
        /*008a*/ 	.short	(.L_27 - .L_26)
.L_26:
        /*008c*/ 	.word	0x00000008
.L_27:


//--------------------- .nv.callgraph             --------------------------
	.section	.nv.callgraph,"",@"SHT_CUDA_CALLGRAPH"
	.align	4
	.sectionentsize	8
	.align		4
        /*0000*/ 	.word	0x00000000
	.align		4
        /*0004*/ 	.word	0xffffffff
	.align		4
        /*0008*/ 	.word	0x00000000
	.align		4
        /*000c*/ 	.word	0xfffffffe
	.align		4
        /*0010*/ 	.word	0x00000000
	.align		4
        /*0014*/ 	.word	0xfffffffd
	.align		4
        /*0018*/ 	.word	0x00000000
	.align		4
        /*001c*/ 	.word	0xfffffffc


//--------------------- .text.triton_poi_fused_cat_33 --------------------------
	.section	.text.triton_poi_fused_cat_33,"ax",@progbits
	.align	128
        .global         triton_poi_fused_cat_33
        .type           triton_poi_fused_cat_33,@function
        .size           triton_poi_fused_cat_33,(.L_x_1 - triton_poi_fused_cat_33)
        .other          triton_poi_fused_cat_33,@"STO_CUDA_ENTRY STV_DEFAULT"
triton_poi_fused_cat_33:
.text.triton_poi_fused_cat_33:
[----:B------:R-:W-:Y:S01]  /*0000*/  LDC R1, c[0x0][0x28] ;  /* 0x00000a00ff017b82 */ /* 0x000fe20000000800 */
[----:B------:R-:W1:Y:S01]  /*0010*/  S2R R0, SR_CTAID.X ;  /* 0x0000000000007919 */ /* 0x000e620000002500 */
[----:B------:R-:W-:Y:S01]  /*0020*/  CS2R R12, SRZ ;  /* 0x00000000000c7805 */ /* 0x000fe2000001ff00 */
[----:B------:R-:W-:Y:S01]  /*0030*/  ULDC.64 UR4, c[0x0][0x208] ;  /* 0x0000820000047ab9 */ /* 0x000fe20000000a00 */
[----:B------:R-:W2:Y:S01]  /*0040*/  S2R R2, SR_TID.X ;  /* 0x0000000000027919 */ /* 0x000ea20000002100 */
[----:B------:R-:W-:Y:S01]  /*0050*/  CS2R R10, SRZ ;  /* 0x00000000000a7805 */ /* 0x000fe2000001ff00 */
[----:B------:R-:W-:Y:S01]  /*0060*/  ULDC.64 UR6, c[0x0][0x220] ;  /* 0x0000880000067ab9 */ /* 0x000fe20000000a00 */
[----:B-1----:R-:W-:Y:S01]  /*0070*/  IMAD.SHL.U32 R3, R0, 0x200, RZ ;  /* 0x0000020000037824 */ /* 0x002fe200078e00ff */
[----:B------:R-:W-:Y:S01]  /*0080*/  SHF.R.S32.HI R6, RZ, 0x16, R0 ;  /* 0x00000016ff067819 */ /* 0x000fe20000011400 */
[----:B--2---:R-:W-:-:S03]  /*0090*/  IMAD.SHL.U32 R0, R2, 0x4, RZ ;  /* 0x0000000402007824 */ /* 0x004fc600078e00ff */
[----:B------:R-:W-:Y:S02]  /*00a0*/  SGXT R6, R6, 0x1 ;  /* 0x000000010606781a */ /* 0x000fe40000000200 */
[----:B------:R-:W-:-:S04]  /*00b0*/  LOP3.LUT R0, R3, 0x1fc, R0, 0xf8, !PT ;  /* 0x000001fc03007812 */ /* 0x000fc800078ef800 */
[----:B------:R-:W-:-:S04]  /*00c0*/  LEA.HI R2, R6, R0, RZ, 0x4 ;  /* 0x0000000006027211 */ /* 0x000fc800078f20ff */
[----:B------:R-:W-:-:S05]  /*00d0*/  SHF.R.S32.HI R2, RZ, 0x4, R2 ;  /* 0x00000004ff027819 */ /* 0x000fca0000011402 */
[----:B------:R-:W-:-:S05]  /*00e0*/  IMAD.HI R4, R2, 0x2aaaaaab, RZ ;  /* 0x2aaaaaab02047827 */ /* 0x000fca00078e02ff */
[----:B------:R-:W-:-:S04]  /*00f0*/  SHF.R.U32.HI R5, RZ, 0x1f, R4 ;  /* 0x0000001fff057819 */ /* 0x000fc80000011604 */
[----:B------:R-:W-:Y:S02]  /*0100*/  LEA.HI R7, R4, R5, RZ, 0x19 ;  /* 0x0000000504077211 */ /* 0x000fe400078fc8ff */
[----:B------:R-:W1:Y:S03]  /*0110*/  LDC.64 R4, c[0x0][0x218] ;  /* 0x00008600ff047b82 */ /* 0x000e660000000a00 */
[----:B------:R-:W-:Y:S01]  /*0120*/  IMAD R2, R7, -0x300, R2 ;  /* 0xfffffd0007027824 */ /* 0x000fe200078e0202 */
[----:B------:R-:W-:-:S04]  /*0130*/  SHF.R.S32.HI R7, RZ, 0x2, R0 ;  /* 0x00000002ff077819 */ /* 0x000fc80000011400 */
[----:B------:R-:W-:Y:S02]  /*0140*/  ISETP.GT.AND P0, PT, R2, 0xff, PT ;  /* 0x000000ff0200780c */ /* 0x000fe40003f04270 */
[----:B------:R-:W-:-:S04]  /*0150*/  LEA.HI R8, R7, R7, RZ, 0x2 ;  /* 0x0000000707087211 */ /* 0x000fc800078f10ff */
[----:B------:R-:W-:-:S05]  /*0160*/  LOP3.LUT R8, R8, 0xfffffffc, RZ, 0xc0, !PT ;  /* 0xfffffffc08087812 */ /* 0x000fca00078ec0ff */
[----:B------:R-:W-:Y:S02]  /*0170*/  IMAD.IADD R17, R7, 0x1, -R8 ;  /* 0x0000000107117824 */ /* 0x000fe400078e0a08 */
[----:B------:R-:W2:Y:S02]  /*0180*/  @P0 LDC.64 R14, c[0x0][0x218] ;  /* 0x00008600ff0e0b82 */ /* 0x000ea40000000a00 */
[----:B-1----:R-:W-:-:S04]  /*0190*/  IMAD.WIDE R16, R17, 0x8, R4 ;  /* 0x0000000811107825 */ /* 0x002fc800078e0204 */
[----:B------:R-:W-:Y:S01]  /*01a0*/  VIADD R3, R3, 0x2 ;  /* 0x0000000203037836 */ /* 0x000fe20000000000 */
[----:B------:R-:W3:Y:S01]  /*01b0*/  @P0 LDG.E.EL.64 R12, desc[UR4][R16.64] ;  /* 0x00000004100c0981 */ /* 0x000ee2000c2e1b00 */
[----:B------:R-:W-:-:S03]  /*01c0*/  CS2R R8, SRZ ;  /* 0x0000000000087805 */ /* 0x000fc6000001ff00 */
[----:B------:R-:W-:-:S04]  /*01d0*/  LEA.HI R6, R6, R3, RZ, 0x2 ;  /* 0x0000000306067211 */ /* 0x000fc800078f10ff */
[----:B------:R-:W-:-:S05]  /*01e0*/  LOP3.LUT R6, R6, 0xfffffe04, RZ, 0xc0, !PT ;  /* 0xfffffe0406067812 */ /* 0x000fca00078ec0ff */
[----:B------:R-:W-:Y:S01]  /*01f0*/  IMAD.IADD R19, R3, 0x1, -R6 ;  /* 0x0000000103137824 */ /* 0x000fe200078e0a06 */
[----:B--2---:R-:W2:Y:S03]  /*0200*/  @P0 LDG.E.EL.128 R8, desc[UR4][R14.64] ;  /* 0x000000040e080981 */ /* 0x004ea6000c2e1d00 */
[----:B------:R-:W-:Y:S01]  /*0210*/  IMAD.WIDE R18, R19, 0x8, R4 ;  /* 0x0000000813127825 */ /* 0x000fe200078e0204 */
[----:B------:R-:W-:Y:S02]  /*0220*/  CS2R R4, SRZ ;  /* 0x0000000000047805 */ /* 0x000fe4000001ff00 */
[----:B------:R-:W-:-:S06]  /*0230*/  CS2R R6, SRZ ;  /* 0x0000000000067805 */ /* 0x000fcc000001ff00 */
[----:B------:R1:W4:Y:S01]  /*0240*/  @P0 LDG.E.EL.128 R4, desc[UR4][R18.64] ;  /* 0x0000000412040981 */ /* 0x000322000c2e1d00 */
[----:B------:R-:W-:Y:S01]  /*0250*/  IMAD.HI R3, R0, 0x2aaaaaab, RZ ;  /* 0x2aaaaaab00037827 */ /* 0x000fe200078e02ff */
[----:B---3--:R-:W-:Y:S02]  /*0260*/  SEL R17, R13, RZ, P0 ;  /* 0x000000ff0d117207 */ /* 0x008fe40000000000 */
[----:B------:R-:W-:Y:S02]  /*0270*/  SEL R16, R12, RZ, P0 ;  /* 0x000000ff0c107207 */ /* 0x000fe40000000000 */
[----:B------:R-:W-:Y:S02]  /*0280*/  SHF.R.U32.HI R13, RZ, 0x1e, R17 ;  /* 0x0000001eff0d7819 */ /* 0x000fe40000011611 */
[----:B------:R-:W-:Y:S02]  /*0290*/  SHF.R.U32.HI R12, RZ, 0x1f, R3 ;  /* 0x0000001fff0c7819 */ /* 0x000fe40000011603 */
[----:B------:R-:W-:-:S02]  /*02a0*/  LOP3.LUT R13, R13, 0x2, RZ, 0xc0, !PT ;  /* 0x000000020d0d7812 */ /* 0x000fc400078ec0ff */
[----:B------:R-:W-:Y:S02]  /*02b0*/  LEA.HI.SX32 R3, R3, R12, 0x15 ;  /* 0x0000000c03037211 */ /* 0x000fe400078faaff */
[----:B------:R-:W-:Y:S02]  /*02c0*/  IADD3 R16, P1, R13, R16, RZ ;  /* 0x000000100d107210 */ /* 0x000fe40007f3e0ff */
[----:B--2---:R-:W-:-:S03]  /*02d0*/  SEL R20, R8, RZ, P0 ;  /* 0x000000ff08147207 */ /* 0x004fc60000000000 */
[----:B------:R-:W-:Y:S01]  /*02e0*/  IMAD.X R17, RZ, RZ, R17, P1 ;  /* 0x000000ffff117224 */ /* 0x000fe200008e0611 */
[----:B------:R-:W-:Y:S01]  /*02f0*/  SEL R9, R9, RZ, P0 ;  /* 0x000000ff09097207 */ /* 0x000fe20000000000 */
[----:B------:R-:W-:Y:S01]  /*0300*/  IMAD.SHL.U32 R12, R16, 0x8, RZ ;  /* 0x00000008100c7824 */ /* 0x000fe200078e00ff */
[----:B-1----:R-:W-:Y:S02]  /*0310*/  SEL R18, R10, RZ, P0 ;  /* 0x000000ff0a127207 */ /* 0x002fe40000000000 */
[----:B------:R-:W-:Y:S02]  /*0320*/  SEL R19, R11, RZ, P0 ;  /* 0x000000ff0b137207 */ /* 0x000fe40000000000 */
[----:B------:R-:W-:Y:S02]  /*0330*/  LEA R10, P2, R20, UR6, 0x2 ;  /* 0x00000006140a7c11 */ /* 0x000fe4000f8410ff */
[----:B------:R-:W-:Y:S02]  /*0340*/  SHF.R.U32.HI R15, RZ, 0x1c, R9 ;  /* 0x0000001cff0f7819 */ /* 0x000fe40000011609 */
[----:B------:R-:W-:-:S02]  /*0350*/  LEA R8, P1, R18, UR6, 0x2 ;  /* 0x0000000612087c11 */ /* 0x000fc4000f8210ff */
[----:B------:R-:W-:Y:S02]  /*0360*/  SHF.R.U32.HI R13, RZ, 0x1c, R19 ;  /* 0x0000001cff0d7819 */ /* 0x000fe40000011613 */
[----:B------:R-:W-:Y:S02]  /*0370*/  LOP3.LUT R15, R15, 0x8, RZ, 0xc0, !PT ;  /* 0x000000080f0f7812 */ /* 0x000fe400078ec0ff */
[----:B------:R-:W-:Y:S02]  /*0380*/  LEA.HI.X R11, R20, UR7, R9, 0x2, P2 ;  /* 0x00000007140b7c11 */ /* 0x000fe400090f1409 */
[----:B------:R-:W-:Y:S02]  /*0390*/  LEA.HI.X R9, R18, UR7, R19, 0x2, P1 ;  /* 0x0000000712097c11 */ /* 0x000fe400088f1413 */
[----:B----4-:R-:W-:Y:S02]  /*03a0*/  SEL R19, R4, RZ, P0 ;  /* 0x000000ff04137207 */ /* 0x010fe40000000000 */
[----:B------:R-:W-:-:S02]  /*03b0*/  SEL R18, R5, RZ, P0 ;  /* 0x000000ff05127207 */ /* 0x000fc40000000000 */
[----:B------:R-:W1:Y:S01]  /*03c0*/  LDC.64 R4, c[0x0][0x210] ;  /* 0x00008400ff047b82 */ /* 0x000e620000000a00 */
[----:B------:R-:W-:Y:S02]  /*03d0*/  SHF.L.U64.HI R14, R16, 0x3, R17 ;  /* 0x00000003100e7819 */ /* 0x000fe40000010211 */
[----:B------:R-:W-:Y:S02]  /*03e0*/  LOP3.LUT R13, R13, 0x8, RZ, 0xc0, !PT ;  /* 0x000000080d0d7812 */ /* 0x000fe400078ec0ff */
[----:B------:R-:W-:Y:S02]  /*03f0*/  IADD3 R10, P4, P3, R12, R10, R15 ;  /* 0x0000000a0c0a7210 */ /* 0x000fe40007b9e00f */
[----:B------:R-:W-:Y:S02]  /*0400*/  SEL R15, R6, RZ, P0 ;  /* 0x000000ff060f7207 */ /* 0x000fe40000000000 */
[----:B------:R-:W-:Y:S02]  /*0410*/  SEL R16, R7, RZ, P0 ;  /* 0x000000ff07107207 */ /* 0x000fe40000000000 */
[----:B------:R-:W-:-:S02]  /*0420*/  SHF.R.U32.HI R17, RZ, 0x1c, R18 ;  /* 0x0000001cff117819 */ /* 0x000fc40000011612 */
[----:B------:R-:W-:Y:S02]  /*0430*/  IADD3 R8, P2, P1, R12, R8, R13 ;  /* 0x000000080c087210 */ /* 0x000fe4000795e00d */
[----:B------:R-:W-:Y:S02]  /*0440*/  LEA R6, P5, R19, UR6, 0x2 ;  /* 0x0000000613067c11 */ /* 0x000fe4000f8a10ff */
[----:B------:R-:W-:Y:S02]  /*0450*/  SHF.R.U32.HI R13, RZ, 0x1c, R16 ;  /* 0x0000001cff0d7819 */ /* 0x000fe40000011610 */
[----:B------:R-:W-:Y:S02]  /*0460*/  LEA R7, P6, R15, UR6, 0x2 ;  /* 0x000000060f077c11 */ /* 0x000fe4000f8c10ff */
[----:B------:R-:W-:Y:S02]  /*0470*/  LOP3.LUT R17, R17, 0x8, RZ, 0xc0, !PT ;  /* 0x0000000811117812 */ /* 0x000fe400078ec0ff */
[----:B------:R-:W-:-:S02]  /*0480*/  LEA.HI.X R19, R19, UR7, R18, 0x2, P5 ;  /* 0x0000000713137c11 */ /* 0x000fc4000a8f1412 */
[----:B------:R-:W-:Y:S02]  /*0490*/  LOP3.LUT R13, R13, 0x8, RZ, 0xc0, !PT ;  /* 0x000000080d0d7812 */ /* 0x000fe400078ec0ff */
[----:B------:R-:W-:Y:S01]  /*04a0*/  LEA.HI.X R15, R15, UR7, R16, 0x2, P6 ;  /* 0x000000070f0f7c11 */ /* 0x000fe2000b0f1410 */
[C---:B------:R-:W-:Y:S01]  /*04b0*/  IMAD R16, R3.reuse, -0x3000, R0 ;  /* 0xffffd00003107824 */ /* 0x040fe200078e0200 */
[----:B------:R-:W-:Y:S02]  /*04c0*/  IADD3 R6, P5, P6, R12, R6, R17 ;  /* 0x000000060c067210 */ /* 0x000fe40007ebe011 */
[----:B------:R-:W-:Y:S01]  /*04d0*/  IADD3.X R11, R14, R11, RZ, P4, P3 ;  /* 0x0000000b0e0b7210 */ /* 0x000fe200027e64ff */
[C---:B------:R-:W-:Y:S01]  /*04e0*/  IMAD R17, R3.reuse, 0x1000, R16 ;  /* 0x0000100003117824 */ /* 0x040fe200078e0210 */
[----:B------:R-:W-:Y:S01]  /*04f0*/  IADD3 R12, P3, P4, R12, R7, R13 ;  /* 0x000000070c0c7210 */ /* 0x000fe20007c7e00d */
[----:B------:R-:W-:Y:S01]  /*0500*/  IMAD.SHL.U32 R3, R3, 0x800, RZ ;  /* 0x0000080003037824 */ /* 0x000fe200078e00ff */
[C---:B------:R-:W-:Y:S01]  /*0510*/  IADD3.X R9, R14.reuse, R9, RZ, P2, P1 ;  /* 0x000000090e097210 */ /* 0x040fe200017e24ff */
[----:B-1----:R-:W-:Y:S01]  /*0520*/  IMAD.WIDE R16, R17, 0x4, R4 ;  /* 0x0000000411107825 */ /* 0x002fe200078e0204 */
[----:B------:R-:W-:-:S02]  /*0530*/  IADD3.X R7, R14, R19, RZ, P5, P6 ;  /* 0x000000130e077210 */ /* 0x000fc40002fec4ff */
[----:B------:R-:W-:Y:S02]  /*0540*/  CS2R R4, SRZ ;  /* 0x0000000000047805 */ /* 0x000fe4000001ff00 */
[C---:B------:R-:W-:Y:S01]  /*0550*/  ISETP.GE.AND P1, PT, R2.reuse, 0x100, PT ;  /* 0x000001000200780c */ /* 0x040fe20003f26270 */
[----:B------:R-:W-:Y:S01]  /*0560*/  IMAD.SHL.U32 R19, R2, 0x4, RZ ;  /* 0x0000000402137824 */ /* 0x000fe200078e00ff */
[----:B------:R-:W-:-:S03]  /*0570*/  IADD3.X R13, R14, R15, RZ, P3, P4 ;  /* 0x0000000f0e0d7210 */ /* 0x000fc60001fe84ff */
[----:B------:R-:W-:-:S04]  /*0580*/  IMAD.WIDE R10, R19, 0x4, R10 ;  /* 0x00000004130a7825 */ /* 0x000fc800078e020a */
[----:B------:R-:W-:-:S04]  /*0590*/  IMAD.WIDE R8, R19, 0x4, R8 ;  /* 0x0000000413087825 */ /* 0x000fc800078e0208 */
[C---:B------:R-:W-:Y:S01]  /*05a0*/  IMAD.WIDE R14, R19.reuse, 0x4, R6 ;  /* 0x00000004130e7825 */ /* 0x040fe200078e0206 */
[----:B------:R-:W-:Y:S02]  /*05b0*/  CS2R R6, SRZ ;  /* 0x0000000000067805 */ /* 0x000fe4000001ff00 */
[----:B------:R-:W-:Y:S01]  /*05c0*/  CS2R R20, SRZ ;  /* 0x0000000000147805 */ /* 0x000fe2000001ff00 */
[----:B------:R-:W-:Y:S01]  /*05d0*/  IMAD.WIDE R12, R19, 0x4, R12 ;  /* 0x00000004130c7825 */ /* 0x000fe200078e020c */
[----:B------:R-:W-:Y:S02]  /*05e0*/  CS2R R18, SRZ ;  /* 0x0000000000127805 */ /* 0x000fe4000001ff00 */
[----:B------:R-:W2:Y:S01]  /*05f0*/  @!P1 LDG.E.128 R4, desc[UR4][R16.64] ;  /* 0x0000000410049981 */ /* 0x000ea2000c1e1d00 */
[----:B------:R-:W-:-:S04]  /*0600*/  IMAD.WIDE R10, R3, 0x4, R10 ;  /* 0x00000004030a7825 */ /* 0x000fc800078e020a */
[C---:B------:R-:W-:Y:S01]  /*0610*/  IMAD.WIDE R8, R3.reuse, 0x4, R8 ;  /* 0x0000000403087825 */ /* 0x040fe200078e0208 */
[----:B------:R-:W3:Y:S03]  /*0620*/  @P0 LDG.E.EL R18, desc[UR4][R10.64+-0x1000] ;  /* 0xfff000040a120981 */ /* 0x000ee6000c2e1900 */
[C---:B------:R-:W-:Y:S01]  /*0630*/  IMAD.WIDE R14, R3.reuse, 0x4, R14 ;  /* 0x00000004030e7825 */ /* 0x040fe200078e020e */
[----:B------:R-:W4:Y:S03]  /*0640*/  @P0 LDG.E.EL R19, desc[UR4][R8.64+-0x1000] ;  /* 0xfff0000408130981 */ /* 0x000f26000c2e1900 */
[----:B------:R-:W-:Y:S01]  /*0650*/  IMAD.WIDE R12, R3, 0x4, R12 ;  /* 0x00000004030c7825 */ /* 0x000fe200078e020c */
[----:B------:R-:W5:Y:S01]  /*0660*/  @P0 LDG.E.EL R20, desc[UR4][R14.64+-0x1000] ;  /* 0xfff000040e140981 */ /* 0x000f62000c2e1900 */
[----:B------:R-:W1:Y:S03]  /*0670*/  LDC.64 R2, c[0x0][0x228] ;  /* 0x00008a00ff027b82 */ /* 0x000e660000000a00 */
[----:B------:R-:W5:Y:S01]  /*0680*/  @P0 LDG.E.EL R21, desc[UR4][R12.64+-0x1000] ;  /* 0xfff000040c150981 */ /* 0x000f62000c2e1900 */
[----:B-1----:R-:W-:Y:S01]  /*0690*/  IMAD.WIDE R2, R0, 0x4, R2 ;  /* 0x0000000400027825 */ /* 0x002fe200078e0202 */
[----:B--2---:R-:W-:-:S02]  /*06a0*/  SEL R4, R4, RZ, !P1 ;  /* 0x000000ff04047207 */ /* 0x004fc40004800000 */
[----:B------:R-:W-:Y:S02]  /*06b0*/  SEL R5, R5, RZ, !P1 ;  /* 0x000000ff05057207 */ /* 0x000fe40004800000 */
[----:B------:R-:W-:Y:S02]  /*06c0*/  SEL R6, R6, RZ, !P1 ;  /* 0x000000ff06067207 */ /* 0x000fe40004800000 */
[----:B---3--:R-:W-:Y:S02]  /*06d0*/  SEL R17, R18, RZ, P0 ;  /* 0x000000ff12117207 */ /* 0x008fe40000000000 */
[----:B----4-:R-:W-:Y:S02]  /*06e0*/  SEL R0, R19, RZ, P0 ;  /* 0x000000ff13007207 */ /* 0x010fe40000000000 */
[----:B-----5:R-:W-:Y:S02]  /*06f0*/  SEL R9, R20, RZ, P0 ;  /* 0x000000ff14097207 */ /* 0x020fe40000000000 */
[----:B------:R-:W-:-:S02]  /*0700*/  SEL R7, R7, RZ, !P1 ;  /* 0x000000ff07077207 */ /* 0x000fc40004800000 */
[----:B------:R-:W-:Y:S02]  /*0710*/  @P1 SEL R7, R21, RZ, P0 ;  /* 0x000000ff15071207 */ /* 0x000fe40000000000 */
[----:B------:R-:W-:Y:S02]  /*0720*/  SEL R4, R4, R17, !P1 ;  /* 0x0000001104047207 */ /* 0x000fe40004800000 */
[----:B------:R-:W-:Y:S02]  /*0730*/  SEL R5, R5, R0, !P1 ;  /* 0x0000000005057207 */ /* 0x000fe40004800000 */
[----:B------:R-:W-:-:S05]  /*0740*/  SEL R6, R6, R9, !P1 ;  /* 0x0000000906067207 */ /* 0x000fca0004800000 */
[----:B------:R-:W-:Y:S01]  /*0750*/  STG.E.128 desc[UR4][R2.64], R4 ;  /* 0x0000000402007986 */ /* 0x000fe2000c101d04 */
[----:B------:R-:W-:Y:S05]  /*0760*/  EXIT ;  /* 0x000000000000794d */ /* 0x000fea0003800000 */
.L_x_0:
[----:B------:R-:W-:-:S00]  /*0770*/  BRA `(.L_x_0) ;  /* 0xfffffffc00fc7947 */ /* 0x000fc0000383ffff */
[----:B------:R-:W-:-:S00]  /*0780*/  NOP ;  /* 0x0000000000007918 */ /* 0x000fc00000000000 */
[----:B------:R-:W-:-:S00]  /*0790*/  NOP ;  /* 0x0000000000007918 */ /* 0x000fc00000000000 */
[----:B------:R-:W-:-:S00]  /*07a0*/  NOP ;  /* 0x0000000000007918 */ /* 0x000fc00000000000 */
[----:B------:R-:W-:-:S00]  /*07b0*/  NOP ;  /* 0x0000000000007918 */ /* 0x000fc00000000000 */
[----:B------:R-:W-:-:S00]  /*07c0*/  NOP ;  /* 0x0000000000007918 */ /* 0x000fc00000000000 */
[----:B------:R-:W-:-:S00]  /*07d0*/  NOP ;  /* 0x0000000000007918 */ /* 0x000fc00000000000 */
[----:B------:R-:W-:-:S00]  /*07e0*/  NOP ;  /* 0x0000000000007918 */ /* 0x000fc00000000000 */
[----:B------:R-:W-:-:S00]  /*07f0*/  NOP ;  /* 0x0000000000007918 */ /* 0x000fc00000000000 */
.L_x_1:


//--------------------- .nv.constant0.triton_poi_fused_cat_33 --------------------------
	.section	.nv.constant0.triton_poi_fused_cat_33,"a",@progbits
	.sectionflags	@""
	.align	4
.nv.constant0.triton_poi_fused_cat_33:
	.zero		564
